//
// Generated by NVIDIA NVVM Compiler
//
// Compiler Build ID: CL-36424714
// Cuda compilation tools, release 13.0, V13.0.88
// Based on NVVM 20.0.0
//

.version 9.0
.target sm_100
.address_size 64

	// .globl	_Z6AddMatPiS_i

.visible .entry _Z6AddMatPiS_i(
	.param .u64 .ptr .align 1 _Z6AddMatPiS_i_param_0,
	.param .u64 .ptr .align 1 _Z6AddMatPiS_i_param_1,
	.param .u32 _Z6AddMatPiS_i_param_2
)
{
	.reg .pred 	%p<2>;
	.reg .b32 	%r<9>;
	.reg .b64 	%rd<8>;

	ld.param.u64 	%rd1, [_Z6AddMatPiS_i_param_0];
	ld.param.u64 	%rd2, [_Z6AddMatPiS_i_param_1];
	ld.param.u32 	%r2, [_Z6AddMatPiS_i_param_2];
	mov.u32 	%r3, %tid.x;
	mov.u32 	%r4, %ctaid.x;
	mov.u32 	%r5, %ntid.x;
	mad.lo.s32 	%r1, %r4, %r5, %r3;
	setp.ge.s32 	%p1, %r1, %r2;
	@%p1 bra 	$L__BB0_2;
	cvta.to.global.u64 	%rd3, %rd2;
	cvta.to.global.u64 	%rd4, %rd1;
	mul.wide.s32 	%rd5, %r1, 4;
	add.s64 	%rd6, %rd3, %rd5;
	ld.global.u32 	%r6, [%rd6];
	add.s64 	%rd7, %rd4, %rd5;
	ld.global.u32 	%r7, [%rd7];
	add.s32 	%r8, %r7, %r6;
	st.global.u32 	[%rd7], %r8;
$L__BB0_2:
	ret;

}


// ===== COMPILED SASS (sm_100) =====

	.target	sm_100

	.elftype	@"ET_EXEC"


//--------------------- .note.nv.tkinfo           --------------------------
	.section	.note.nv.tkinfo,"",@"SHT_NOTE"
	.sectionflags	@"SHF_NOTE_NV_TKINFO"
	.tkinfo
        /*0018*/ 	.word	0x00000002
        /*0030*/ 	.string	""
        /*0030*/ 	.string	"ptxas"
        /*0030*/ 	.string	"Cuda compilation tools, release 13.0, V13.0.88"
        /*0030*/ 	.string	"Build cuda_13.0.r13.0/compiler.36424714_0"
        /*0030*/ 	.string	"-arch sm_100 -m 64 "



//--------------------- .note.nv.cuinfo           --------------------------
	.section	.note.nv.cuinfo,"",@"SHT_NOTE"
	.sectionflags	@"SHF_NOTE_NV_CUINFO"
        /*0018*/ 	.short	0x0002
        /*001a*/ 	.short	0x0064
        /*001c*/ 	.short	0x0082
	.zero		2


//--------------------- .nv.info                  --------------------------
	.section	.nv.info,"",@"SHT_CUDA_INFO"
	.align	4


	//----- nvinfo : EIATTR_REGCOUNT
	.align		4
        /*0000*/ 	.byte	0x04, 0x2f
        /*0002*/ 	.short	(.L_1 - .L_0)
	.align		4
.L_0:
        /*0004*/ 	.word	index@(_Z6AddMatPiS_i)
        /*0008*/ 	.word	0x0000000a


	//----- nvinfo : EIATTR_FRAME_SIZE
	.align		4
.L_1:
        /*000c*/ 	.byte	0x04, 0x11
        /*000e*/ 	.short	(.L_3 - .L_2)
	.align		4
.L_2:
        /*0010*/ 	.word	index@(_Z6AddMatPiS_i)
        /*0014*/ 	.word	0x00000000


	//----- nvinfo : EIATTR_MIN_STACK_SIZE
	.align		4
.L_3:
        /*0018*/ 	.byte	0x04, 0x12
        /*001a*/ 	.short	(.L_5 - .L_4)
	.align		4
.L_4:
        /*001c*/ 	.word	index@(_Z6AddMatPiS_i)
        /*0020*/ 	.word	0x00000000
.L_5:


//--------------------- .nv.compat                --------------------------
	.section	.nv.compat,"",@"SHT_CUDA_COMPAT_INFO"
	.align	4
        /*0000*/ 	.byte	0x02, 0x09, 0x00, 0x00, 0x02, 0x02, 0x01, 0x00, 0x02, 0x05, 0x05, 0x00, 0x03, 0x07, 0x01, 0x01
        /*0010*/ 	.byte	0x02, 0x03, 0x00, 0x00, 0x02, 0x06, 0x01, 0x00, 0x04, 0x0b, 0x08, 0x00, 0x09, 0x00, 0x00, 0x00
        /*0020*/ 	.byte	0x00, 0x00, 0x00, 0x00


//--------------------- .nv.info._Z6AddMatPiS_i   --------------------------
	.section	.nv.info._Z6AddMatPiS_i,"",@"SHT_CUDA_INFO"
	.sectionflags	@""
	.align	4


	//----- nvinfo : EIATTR_CUDA_API_VERSION
	.align		4
        /*0000*/ 	.byte	0x04, 0x37
        /*0002*/ 	.short	(.L_7 - .L_6)
.L_6:
        /*0004*/ 	.word	0x00000082


	//----- nvinfo : EIATTR_KPARAM_INFO
	.align		4
.L_7:
        /*0008*/ 	.byte	0x04, 0x17
        /*000a*/ 	.short	(.L_9 - .L_8)
.L_8:
        /*000c*/ 	.word	0x00000000
        /*0010*/ 	.short	0x0002
        /*0012*/ 	.short	0x0010
        /*0014*/ 	.byte	0x00, 0xf0, 0x11, 0x00


	//----- nvinfo : EIATTR_KPARAM_INFO
	.align		4
.L_9:
        /*0018*/ 	.byte	0x04, 0x17
        /*001a*/ 	.short	(.L_11 - .L_10)
.L_10:
        /*001c*/ 	.word	0x00000000
        /*0020*/ 	.short	0x0001
        /*0022*/ 	.short	0x0008
        /*0024*/ 	.byte	0x00, 0xf5, 0x21, 0x00


	//----- nvinfo : EIATTR_KPARAM_INFO
	.align		4
.L_11:
        /*0028*/ 	.byte	0x04, 0x17
        /*002a*/ 	.short	(.L_13 - .L_12)
.L_12:
        /*002c*/ 	.word	0x00000000
        /*0030*/ 	.short	0x0000
        /*0032*/ 	.short	0x0000
        /*0034*/ 	.byte	0x00, 0xf5, 0x21, 0x00


	//----- nvinfo : EIATTR_SPARSE_MMA_MASK
	.align		4
.L_13:
        /*0038*/ 	.byte	0x03, 0x50
        /*003a*/ 	.short	0x0000


	//----- nvinfo : EIATTR_MAXREG_COUNT
	.align		4
        /*003c*/ 	.byte	0x03, 0x1b
        /*003e*/ 	.short	0x00ff


	//----- nvinfo : EIATTR_MERCURY_ISA_VERSION
	.align		4
        /*0040*/ 	.byte	0x03, 0x5f
        /*0042*/ 	.short	0x0101


	//----- nvinfo : EIATTR_VRC_CTA_INIT_COUNT
	.align		4
        /*0044*/ 	.byte	0x02, 0x4a
	.zero		1
	.zero		1


	//----- nvinfo : EIATTR_EXIT_INSTR_OFFSETS
	.align		4
        /*0048*/ 	.byte	0x04, 0x1c
        /*004a*/ 	.short	(.L_15 - .L_14)


	//   ....[0]....
.L_14:
        /*004c*/ 	.word	0x00000070


	//   ....[1]....
        /*0050*/ 	.word	0x00000110


	//----- nvinfo : EIATTR_CBANK_PARAM_SIZE
	.align		4
.L_15:
        /*0054*/ 	.byte	0x03, 0x19
        /*0056*/ 	.short	0x0014


	//----- nvinfo : EIATTR_PARAM_CBANK
	.align		4
        /*0058*/ 	.byte	0x04, 0x0a
        /*005a*/ 	.short	(.L_17 - .L_16)
	.align		4
.L_16:
        /*005c*/ 	.word	index@(.nv.constant0._Z6AddMatPiS_i)
        /*0060*/ 	.short	0x0380
        /*0062*/ 	.short	0x0014


	//----- nvinfo : EIATTR_SW_WAR
	.align		4
.L_17:
        /*0064*/ 	.byte	0x04, 0x36
        /*0066*/ 	.short	(.L_19 - .L_18)
.L_18:
        /*0068*/ 	.word	0x00000008
.L_19:


//--------------------- .nv.callgraph             --------------------------
	.section	.nv.callgraph,"",@"SHT_CUDA_CALLGRAPH"
	.align	4
	.sectionentsize	8
	.align		4
        /*0000*/ 	.word	0x00000000
	.align		4
        /*0004*/ 	.word	0xffffffff
	.align		4
        /*0008*/ 	.word	0x00000000
	.align		4
        /*000c*/ 	.word	0xfffffffe
	.align		4
        /*0010*/ 	.word	0x00000000
	.align		4
        /*0014*/ 	.word	0xfffffffd
	.align		4
        /*0018*/ 	.word	0x00000000
	.align		4
        /*001c*/ 	.word	0xfffffffc


//--------------------- .text._Z6AddMatPiS_i      --------------------------
	.section	.text._Z6AddMatPiS_i,"ax",@progbits
	.align	128
        .global         _Z6AddMatPiS_i
        .type           _Z6AddMatPiS_i,@function
        .size           _Z6AddMatPiS_i,(.L_x_1 - _Z6AddMatPiS_i)
        .other          _Z6AddMatPiS_i,@"STO_CUDA_ENTRY STV_DEFAULT"
_Z6AddMatPiS_i:
.text._Z6AddMatPiS_i:
[----:B------:R-:W-:Y:S01]  /*0000*/  LDC R1, c[0x0][0x37c] ;  /* 0x0000df00ff017b82 */ /* 0x000fe20000000800 */
[----:B------:R-:W0:Y:S07]  /*0010*/  S2R R7, SR_TID.X ;  /* 0x0000000000077919 */ /* 0x000e2e0000002100 */
[----:B------:R-:W0:Y:S01]  /*0020*/  S2UR UR4, SR_CTAID.X ;  /* 0x00000000000479c3 */ /* 0x000e220000002500 */
[----:B------:R-:W1:Y:S07]  /*0030*/  LDCU UR5, c[0x0][0x390] ;  /* 0x00007200ff0577ac */ /* 0x000e6e0008000800 */
[----:B------:R-:W0:Y:S02]  /*0040*/  LDC R0, c[0x0][0x360] ;  /* 0x0000d800ff007b82 */ /* 0x000e240000000800 */
[----:B0-----:R-:W-:-:S05]  /*0050*/  IMAD R7, R0, UR4, R7 ;  /* 0x0000000400077c24 */ /* 0x001fca000f8e0207 */
[----:B-1----:R-:W-:-:S13]  /*0060*/  ISETP.GE.AND P0, PT, R7, UR5, PT ;  /* 0x0000000507007c0c */ /* 0x002fda000bf06270 */
[----:B------:R-:W-:Y:S05]  /*0070*/  @P0 EXIT ;  /* 0x000000000000094d */ /* 0x000fea0003800000 */
[----:B------:R-:W0:Y:S01]  /*0080*/  LDC.64 R2, c[0x0][0x388] ;  /* 0x0000e200ff027b82 */ /* 0x000e220000000a00 */
[----:B------:R-:W1:Y:S07]  /*0090*/  LDCU.64 UR4, c[0x0][0x358] ;  /* 0x00006b00ff0477ac */ /* 0x000e6e0008000a00 */
[----:B------:R-:W2:Y:S01]  /*00a0*/  LDC.64 R4, c[0x0][0x380] ;  /* 0x0000e000ff047b82 */ /* 0x000ea20000000a00 */
[----:B0-----:R-:W-:-:S06]  /*00b0*/  IMAD.WIDE R2, R7, 0x4, R2 ;  /* 0x0000000407027825 */ /* 0x001fcc00078e0202 */
[----:B-1----:R-:W3:Y:S01]  /*00c0*/  LDG.E R2, desc[UR4][R2.64] ;  /* 0x0000000402027981 */ /* 0x002ee2000c1e1900 */
[----:B--2---:R-:W-:-:S05]  /*00d0*/  IMAD.WIDE R4, R7, 0x4, R4 ;  /* 0x0000000407047825 */ /* 0x004fca00078e0204 */
[----:B------:R-:W3:Y:S02]  /*00e0*/  LDG.E R7, desc[UR4][R4.64] ;  /* 0x0000000404077981 */ /* 0x000ee4000c1e1900 */
[----:B---3--:R-:W-:-:S05]  /*00f0*/  IADD3 R7, PT, PT, R2, R7, RZ ;  /* 0x0000000702077210 */ /* 0x008fca0007ffe0ff */
[----:B------:R-:W-:Y:S01]  /*0100*/  STG.E desc[UR4][R4.64], R7 ;  /* 0x0000000704007986 */ /* 0x000fe2000c101904 */
[----:B------:R-:W-:Y:S05]  /*0110*/  EXIT ;  /* 0x000000000000794d */ /* 0x000fea0003800000 */
.L_x_0:
[----:B------:R-:W-:-:S00]  /*0120*/  BRA `(.L_x_0) ;  /* 0xfffffffc00fc7947 */ /* 0x000fc0000383ffff */
[----:B------:R-:W-:-:S00]  /*0130*/  NOP ;  /* 0x0000000000007918 */ /* 0x000fc00000000000 */
        /* <DEDUP_REMOVED lines=12> */
.L_x_1:


//--------------------- .nv.shared.reserved.0     --------------------------
	.section	.nv.shared.reserved.0,"aw",@nobits
	.weak		__nv_reservedSMEM_offset_0_alias
	.size		__nv_reservedSMEM_offset_0_alias, 0, 64
	.other		__nv_reservedSMEM_offset_0_alias,@"STO_CUDA_RESERVED_SHARED STV_DEFAULT"
__nv_reservedSMEM_offset_0_alias:
	.zero		0
	.zero		64


//--------------------- .nv.constant0._Z6AddMatPiS_i --------------------------
	.section	.nv.constant0._Z6AddMatPiS_i,"a",@progbits
	.sectionflags	@""
	.align	4
.nv.constant0._Z6AddMatPiS_i:
	.zero		916


//--------------------- SYMBOLS --------------------------

	.type		.nv.reservedSmem.offset0,@object
	.size		.nv.reservedSmem.offset0,0x4
